//
// Generated by NVIDIA NVVM Compiler
//
// Compiler Build ID: CL-36424714
// Cuda compilation tools, release 13.0, V13.0.88
// Based on NVVM 20.0.0
//

.version 9.0
.target sm_100
.address_size 64

	// .globl	_Z25yuv420_to_rgb_p3c3_kernelPKhiS0_iS0_iPhiii

.visible .entry _Z25yuv420_to_rgb_p3c3_kernelPKhiS0_iS0_iPhiii(
	.param .u64 .ptr .align 1 _Z25yuv420_to_rgb_p3c3_kernelPKhiS0_iS0_iPhiii_param_0,
	.param .u32 _Z25yuv420_to_rgb_p3c3_kernelPKhiS0_iS0_iPhiii_param_1,
	.param .u64 .ptr .align 1 _Z25yuv420_to_rgb_p3c3_kernelPKhiS0_iS0_iPhiii_param_2,
	.param .u32 _Z25yuv420_to_rgb_p3c3_kernelPKhiS0_iS0_iPhiii_param_3,
	.param .u64 .ptr .align 1 _Z25yuv420_to_rgb_p3c3_kernelPKhiS0_iS0_iPhiii_param_4,
	.param .u32 _Z25yuv420_to_rgb_p3c3_kernelPKhiS0_iS0_iPhiii_param_5,
	.param .u64 .ptr .align 1 _Z25yuv420_to_rgb_p3c3_kernelPKhiS0_iS0_iPhiii_param_6,
	.param .u32 _Z25yuv420_to_rgb_p3c3_kernelPKhiS0_iS0_iPhiii_param_7,
	.param .u32 _Z25yuv420_to_rgb_p3c3_kernelPKhiS0_iS0_iPhiii_param_8,
	.param .u32 _Z25yuv420_to_rgb_p3c3_kernelPKhiS0_iS0_iPhiii_param_9
)
{
	.reg .pred 	%p<4>;
	.reg .b16 	%rs<4>;
	.reg .b32 	%r<45>;
	.reg .b64 	%rd<17>;

	ld.param.u64 	%rd1, [_Z25yuv420_to_rgb_p3c3_kernelPKhiS0_iS0_iPhiii_param_0];
	ld.param.u32 	%r3, [_Z25yuv420_to_rgb_p3c3_kernelPKhiS0_iS0_iPhiii_param_1];
	ld.param.u64 	%rd2, [_Z25yuv420_to_rgb_p3c3_kernelPKhiS0_iS0_iPhiii_param_2];
	ld.param.u32 	%r4, [_Z25yuv420_to_rgb_p3c3_kernelPKhiS0_iS0_iPhiii_param_3];
	ld.param.u64 	%rd3, [_Z25yuv420_to_rgb_p3c3_kernelPKhiS0_iS0_iPhiii_param_4];
	ld.param.u32 	%r5, [_Z25yuv420_to_rgb_p3c3_kernelPKhiS0_iS0_iPhiii_param_5];
	ld.param.u64 	%rd4, [_Z25yuv420_to_rgb_p3c3_kernelPKhiS0_iS0_iPhiii_param_6];
	ld.param.u32 	%r6, [_Z25yuv420_to_rgb_p3c3_kernelPKhiS0_iS0_iPhiii_param_7];
	ld.param.u32 	%r7, [_Z25yuv420_to_rgb_p3c3_kernelPKhiS0_iS0_iPhiii_param_8];
	ld.param.u32 	%r8, [_Z25yuv420_to_rgb_p3c3_kernelPKhiS0_iS0_iPhiii_param_9];
	mov.u32 	%r10, %ctaid.x;
	mov.u32 	%r11, %ntid.x;
	mov.u32 	%r12, %tid.x;
	mad.lo.s32 	%r1, %r10, %r11, %r12;
	mov.u32 	%r13, %ctaid.y;
	mov.u32 	%r14, %ntid.y;
	mov.u32 	%r15, %tid.y;
	mad.lo.s32 	%r16, %r13, %r14, %r15;
	setp.ge.s32 	%p1, %r1, %r7;
	setp.ge.s32 	%p2, %r16, %r8;
	or.pred  	%p3, %p1, %p2;
	@%p3 bra 	$L__BB0_2;
	cvta.to.global.u64 	%rd5, %rd1;
	cvta.to.global.u64 	%rd6, %rd2;
	cvta.to.global.u64 	%rd7, %rd3;
	cvta.to.global.u64 	%rd8, %rd4;
	mad.lo.s32 	%r17, %r3, %r16, %r1;
	cvt.s64.s32 	%rd9, %r17;
	add.s64 	%rd10, %rd5, %rd9;
	ld.global.nc.u8 	%rs1, [%rd10];
	cvt.u32.u8 	%r18, %rs1;
	shr.s32 	%r19, %r1, 1;
	shr.u32 	%r20, %r16, 1;
	mad.lo.s32 	%r21, %r4, %r20, %r19;
	cvt.s64.s32 	%rd11, %r21;
	add.s64 	%rd12, %rd6, %rd11;
	ld.global.nc.u8 	%rs2, [%rd12];
	cvt.u32.u8 	%r22, %rs2;
	mad.lo.s32 	%r23, %r5, %r20, %r19;
	cvt.s64.s32 	%rd13, %r23;
	add.s64 	%rd14, %rd7, %rd13;
	ld.global.nc.u8 	%rs3, [%rd14];
	cvt.u32.u8 	%r24, %rs3;
	add.s32 	%r25, %r22, -128;
	add.s32 	%r26, %r24, -128;
	mul.lo.s32 	%r27, %r26, 145;
	shr.s32 	%r28, %r27, 7;
	add.s32 	%r29, %r28, %r18;
	mul.lo.s32 	%r30, %r25, -22;
	mad.lo.s32 	%r31, %r26, -45, %r30;
	shr.s32 	%r32, %r31, 7;
	add.s32 	%r33, %r32, %r18;
	mul.lo.s32 	%r34, %r25, 255;
	shr.s32 	%r35, %r34, 7;
	add.s32 	%r36, %r35, %r18;
	min.s32 	%r37, %r29, 255;
	max.s32 	%r38, %r37, 0;
	min.s32 	%r39, %r33, 255;
	max.s32 	%r40, %r39, 0;
	min.s32 	%r41, %r36, 255;
	max.s32 	%r42, %r41, 0;
	mul.lo.s32 	%r43, %r6, %r16;
	mad.lo.s32 	%r44, %r1, 3, %r43;
	cvt.s64.s32 	%rd15, %r44;
	add.s64 	%rd16, %rd8, %rd15;
	st.global.u8 	[%rd16], %r38;
	st.global.u8 	[%rd16+1], %r40;
	st.global.u8 	[%rd16+2], %r42;
$L__BB0_2:
	ret;

}
	// .globl	_Z25yuv420_to_rgb_p3c4_kernelPKhiS0_iS0_iPhiiii
.visible .entry _Z25yuv420_to_rgb_p3c4_kernelPKhiS0_iS0_iPhiiii(
	.param .u64 .ptr .align 1 _Z25yuv420_to_rgb_p3c4_kernelPKhiS0_iS0_iPhiiii_param_0,
	.param .u32 _Z25yuv420_to_rgb_p3c4_kernelPKhiS0_iS0_iPhiiii_param_1,
	.param .u64 .ptr .align 1 _Z25yuv420_to_rgb_p3c4_kernelPKhiS0_iS0_iPhiiii_param_2,
	.param .u32 _Z25yuv420_to_rgb_p3c4_kernelPKhiS0_iS0_iPhiiii_param_3,
	.param .u64 .ptr .align 1 _Z25yuv420_to_rgb_p3c4_kernelPKhiS0_iS0_iPhiiii_param_4,
	.param .u32 _Z25yuv420_to_rgb_p3c4_kernelPKhiS0_iS0_iPhiiii_param_5,
	.param .u64 .ptr .align 1 _Z25yuv420_to_rgb_p3c4_kernelPKhiS0_iS0_iPhiiii_param_6,
	.param .u32 _Z25yuv420_to_rgb_p3c4_kernelPKhiS0_iS0_iPhiiii_param_7,
	.param .u32 _Z25yuv420_to_rgb_p3c4_kernelPKhiS0_iS0_iPhiiii_param_8,
	.param .u32 _Z25yuv420_to_rgb_p3c4_kernelPKhiS0_iS0_iPhiiii_param_9,
	.param .u32 _Z25yuv420_to_rgb_p3c4_kernelPKhiS0_iS0_iPhiiii_param_10
)
{
	.reg .pred 	%p<6>;
	.reg .b16 	%rs<9>;
	.reg .b32 	%r<47>;
	.reg .b64 	%rd<17>;

	ld.param.u64 	%rd2, [_Z25yuv420_to_rgb_p3c4_kernelPKhiS0_iS0_iPhiiii_param_0];
	ld.param.u32 	%r3, [_Z25yuv420_to_rgb_p3c4_kernelPKhiS0_iS0_iPhiiii_param_1];
	ld.param.u64 	%rd3, [_Z25yuv420_to_rgb_p3c4_kernelPKhiS0_iS0_iPhiiii_param_2];
	ld.param.u32 	%r4, [_Z25yuv420_to_rgb_p3c4_kernelPKhiS0_iS0_iPhiiii_param_3];
	ld.param.u64 	%rd4, [_Z25yuv420_to_rgb_p3c4_kernelPKhiS0_iS0_iPhiiii_param_4];
	ld.param.u32 	%r5, [_Z25yuv420_to_rgb_p3c4_kernelPKhiS0_iS0_iPhiiii_param_5];
	ld.param.u64 	%rd5, [_Z25yuv420_to_rgb_p3c4_kernelPKhiS0_iS0_iPhiiii_param_6];
	ld.param.u32 	%r6, [_Z25yuv420_to_rgb_p3c4_kernelPKhiS0_iS0_iPhiiii_param_7];
	ld.param.u32 	%r8, [_Z25yuv420_to_rgb_p3c4_kernelPKhiS0_iS0_iPhiiii_param_8];
	ld.param.u32 	%r9, [_Z25yuv420_to_rgb_p3c4_kernelPKhiS0_iS0_iPhiiii_param_9];
	ld.param.u32 	%r7, [_Z25yuv420_to_rgb_p3c4_kernelPKhiS0_iS0_iPhiiii_param_10];
	mov.u32 	%r11, %ctaid.x;
	mov.u32 	%r12, %ntid.x;
	mov.u32 	%r13, %tid.x;
	mad.lo.s32 	%r1, %r11, %r12, %r13;
	mov.u32 	%r14, %ctaid.y;
	mov.u32 	%r15, %ntid.y;
	mov.u32 	%r16, %tid.y;
	mad.lo.s32 	%r17, %r14, %r15, %r16;
	setp.ge.s32 	%p1, %r1, %r8;
	setp.ge.s32 	%p2, %r17, %r9;
	or.pred  	%p3, %p1, %p2;
	@%p3 bra 	$L__BB1_6;
	cvta.to.global.u64 	%rd6, %rd5;
	cvta.to.global.u64 	%rd7, %rd2;
	cvta.to.global.u64 	%rd8, %rd3;
	cvta.to.global.u64 	%rd9, %rd4;
	mad.lo.s32 	%r18, %r3, %r17, %r1;
	cvt.s64.s32 	%rd10, %r18;
	add.s64 	%rd11, %rd7, %rd10;
	ld.global.nc.u8 	%rs3, [%rd11];
	cvt.u16.u8 	%rs8, %rs3;
	shr.s32 	%r19, %r1, 1;
	shr.u32 	%r20, %r17, 1;
	mad.lo.s32 	%r21, %r4, %r20, %r19;
	cvt.s64.s32 	%rd12, %r21;
	add.s64 	%rd13, %rd8, %rd12;
	ld.global.nc.u8 	%rs4, [%rd13];
	cvt.u32.u8 	%r22, %rs4;
	mad.lo.s32 	%r23, %r5, %r20, %r19;
	cvt.s64.s32 	%rd14, %r23;
	add.s64 	%rd15, %rd9, %rd14;
	ld.global.nc.u8 	%rs5, [%rd15];
	cvt.u32.u8 	%r24, %rs5;
	cvt.u32.u16 	%r25, %rs8;
	and.b32  	%r26, %r25, 255;
	add.s32 	%r27, %r22, -128;
	add.s32 	%r28, %r24, -128;
	mul.lo.s32 	%r29, %r28, 145;
	shr.s32 	%r30, %r29, 7;
	add.s32 	%r31, %r30, %r26;
	mul.lo.s32 	%r32, %r27, -22;
	mad.lo.s32 	%r33, %r28, -45, %r32;
	shr.s32 	%r34, %r33, 7;
	add.s32 	%r35, %r34, %r26;
	mul.lo.s32 	%r36, %r27, 255;
	shr.s32 	%r37, %r36, 7;
	add.s32 	%r38, %r37, %r26;
	min.s32 	%r39, %r31, 255;
	max.s32 	%r40, %r39, 0;
	min.s32 	%r41, %r35, 255;
	max.s32 	%r42, %r41, 0;
	min.s32 	%r43, %r38, 255;
	max.s32 	%r44, %r43, 0;
	shl.b32 	%r45, %r1, 2;
	mad.lo.s32 	%r46, %r6, %r17, %r45;
	cvt.s64.s32 	%rd16, %r46;
	add.s64 	%rd1, %rd6, %rd16;
	st.global.u8 	[%rd1], %r40;
	st.global.u8 	[%rd1+1], %r42;
	st.global.u8 	[%rd1+2], %r44;
	setp.eq.s32 	%p4, %r7, 0;
	@%p4 bra 	$L__BB1_5;
	setp.eq.s32 	%p5, %r7, 1;
	@%p5 bra 	$L__BB1_4;
	mov.b16 	%rs8, 0;
	bra.uni 	$L__BB1_5;
$L__BB1_4:
	mov.b16 	%rs8, 255;
$L__BB1_5:
	st.global.u8 	[%rd1+3], %rs8;
$L__BB1_6:
	ret;

}
	// .globl	_Z25yuv420_to_rgb_p3p3_kernelPKhiS0_iS0_iPhS1_S1_iii
.visible .entry _Z25yuv420_to_rgb_p3p3_kernelPKhiS0_iS0_iPhS1_S1_iii(
	.param .u64 .ptr .align 1 _Z25yuv420_to_rgb_p3p3_kernelPKhiS0_iS0_iPhS1_S1_iii_param_0,
	.param .u32 _Z25yuv420_to_rgb_p3p3_kernelPKhiS0_iS0_iPhS1_S1_iii_param_1,
	.param .u64 .ptr .align 1 _Z25yuv420_to_rgb_p3p3_kernelPKhiS0_iS0_iPhS1_S1_iii_param_2,
	.param .u32 _Z25yuv420_to_rgb_p3p3_kernelPKhiS0_iS0_iPhS1_S1_iii_param_3,
	.param .u64 .ptr .align 1 _Z25yuv420_to_rgb_p3p3_kernelPKhiS0_iS0_iPhS1_S1_iii_param_4,
	.param .u32 _Z25yuv420_to_rgb_p3p3_kernelPKhiS0_iS0_iPhS1_S1_iii_param_5,
	.param .u64 .ptr .align 1 _Z25yuv420_to_rgb_p3p3_kernelPKhiS0_iS0_iPhS1_S1_iii_param_6,
	.param .u64 .ptr .align 1 _Z25yuv420_to_rgb_p3p3_kernelPKhiS0_iS0_iPhS1_S1_iii_param_7,
	.param .u64 .ptr .align 1 _Z25yuv420_to_rgb_p3p3_kernelPKhiS0_iS0_iPhS1_S1_iii_param_8,
	.param .u32 _Z25yuv420_to_rgb_p3p3_kernelPKhiS0_iS0_iPhS1_S1_iii_param_9,
	.param .u32 _Z25yuv420_to_rgb_p3p3_kernelPKhiS0_iS0_iPhS1_S1_iii_param_10,
	.param .u32 _Z25yuv420_to_rgb_p3p3_kernelPKhiS0_iS0_iPhS1_S1_iii_param_11
)
{
	.reg .pred 	%p<4>;
	.reg .b16 	%rs<4>;
	.reg .b32 	%r<44>;
	.reg .b64 	%rd<25>;

	ld.param.u32 	%r3, [_Z25yuv420_to_rgb_p3p3_kernelPKhiS0_iS0_iPhS1_S1_iii_param_1];
	ld.param.u32 	%r4, [_Z25yuv420_to_rgb_p3p3_kernelPKhiS0_iS0_iPhS1_S1_iii_param_3];
	ld.param.u64 	%rd3, [_Z25yuv420_to_rgb_p3p3_kernelPKhiS0_iS0_iPhS1_S1_iii_param_4];
	ld.param.u32 	%r5, [_Z25yuv420_to_rgb_p3p3_kernelPKhiS0_iS0_iPhS1_S1_iii_param_5];
	ld.param.u64 	%rd4, [_Z25yuv420_to_rgb_p3p3_kernelPKhiS0_iS0_iPhS1_S1_iii_param_6];
	ld.param.u64 	%rd5, [_Z25yuv420_to_rgb_p3p3_kernelPKhiS0_iS0_iPhS1_S1_iii_param_7];
	ld.param.u64 	%rd6, [_Z25yuv420_to_rgb_p3p3_kernelPKhiS0_iS0_iPhS1_S1_iii_param_8];
	ld.param.u32 	%r6, [_Z25yuv420_to_rgb_p3p3_kernelPKhiS0_iS0_iPhS1_S1_iii_param_9];
	ld.param.u32 	%r7, [_Z25yuv420_to_rgb_p3p3_kernelPKhiS0_iS0_iPhS1_S1_iii_param_10];
	ld.param.u32 	%r8, [_Z25yuv420_to_rgb_p3p3_kernelPKhiS0_iS0_iPhS1_S1_iii_param_11];
	mov.u32 	%r10, %ctaid.x;
	mov.u32 	%r11, %ntid.x;
	mov.u32 	%r12, %tid.x;
	mad.lo.s32 	%r1, %r10, %r11, %r12;
	mov.u32 	%r13, %ctaid.y;
	mov.u32 	%r14, %ntid.y;
	mov.u32 	%r15, %tid.y;
	mad.lo.s32 	%r16, %r13, %r14, %r15;
	setp.ge.s32 	%p1, %r1, %r7;
	setp.ge.s32 	%p2, %r16, %r8;
	or.pred  	%p3, %p1, %p2;
	@%p3 bra 	$L__BB2_2;
	ld.param.u64 	%rd24, [_Z25yuv420_to_rgb_p3p3_kernelPKhiS0_iS0_iPhS1_S1_iii_param_2];
	ld.param.u64 	%rd23, [_Z25yuv420_to_rgb_p3p3_kernelPKhiS0_iS0_iPhS1_S1_iii_param_0];
	cvta.to.global.u64 	%rd7, %rd23;
	cvta.to.global.u64 	%rd8, %rd24;
	cvta.to.global.u64 	%rd9, %rd3;
	cvta.to.global.u64 	%rd10, %rd4;
	cvta.to.global.u64 	%rd11, %rd5;
	cvta.to.global.u64 	%rd12, %rd6;
	mad.lo.s32 	%r17, %r3, %r16, %r1;
	cvt.s64.s32 	%rd13, %r17;
	add.s64 	%rd14, %rd7, %rd13;
	ld.global.nc.u8 	%rs1, [%rd14];
	cvt.u32.u8 	%r18, %rs1;
	shr.s32 	%r19, %r1, 1;
	shr.u32 	%r20, %r16, 1;
	mad.lo.s32 	%r21, %r4, %r20, %r19;
	cvt.s64.s32 	%rd15, %r21;
	add.s64 	%rd16, %rd8, %rd15;
	ld.global.nc.u8 	%rs2, [%rd16];
	cvt.u32.u8 	%r22, %rs2;
	mad.lo.s32 	%r23, %r5, %r20, %r19;
	cvt.s64.s32 	%rd17, %r23;
	add.s64 	%rd18, %rd9, %rd17;
	ld.global.nc.u8 	%rs3, [%rd18];
	cvt.u32.u8 	%r24, %rs3;
	add.s32 	%r25, %r22, -128;
	add.s32 	%r26, %r24, -128;
	mul.lo.s32 	%r27, %r26, 145;
	shr.s32 	%r28, %r27, 7;
	add.s32 	%r29, %r28, %r18;
	mul.lo.s32 	%r30, %r25, -22;
	mad.lo.s32 	%r31, %r26, -45, %r30;
	shr.s32 	%r32, %r31, 7;
	add.s32 	%r33, %r32, %r18;
	mul.lo.s32 	%r34, %r25, 255;
	shr.s32 	%r35, %r34, 7;
	add.s32 	%r36, %r35, %r18;
	min.s32 	%r37, %r29, 255;
	max.s32 	%r38, %r37, 0;
	min.s32 	%r39, %r33, 255;
	max.s32 	%r40, %r39, 0;
	min.s32 	%r41, %r36, 255;
	max.s32 	%r42, %r41, 0;
	mad.lo.s32 	%r43, %r6, %r16, %r1;
	cvt.s64.s32 	%rd19, %r43;
	add.s64 	%rd20, %rd10, %rd19;
	st.global.u8 	[%rd20], %r38;
	add.s64 	%rd21, %rd11, %rd19;
	st.global.u8 	[%rd21], %r40;
	add.s64 	%rd22, %rd12, %rd19;
	st.global.u8 	[%rd22], %r42;
$L__BB2_2:
	ret;

}


// ===== COMPILED SASS (sm_100) =====

	.target	sm_100

	.elftype	@"ET_EXEC"


//--------------------- .note.nv.tkinfo           --------------------------
	.section	.note.nv.tkinfo,"",@"SHT_NOTE"
	.sectionflags	@"SHF_NOTE_NV_TKINFO"
	.tkinfo
        /*0018*/ 	.word	0x00000002
        /*0030*/ 	.string	""
        /*0030*/ 	.string	"ptxas"
        /*0030*/ 	.string	"Cuda compilation tools, release 13.0, V13.0.88"
        /*0030*/ 	.string	"Build cuda_13.0.r13.0/compiler.36424714_0"
        /*0030*/ 	.string	"-arch sm_100 -m 64 "



//--------------------- .note.nv.cuinfo           --------------------------
	.section	.note.nv.cuinfo,"",@"SHT_NOTE"
	.sectionflags	@"SHF_NOTE_NV_CUINFO"
        /*0018*/ 	.short	0x0002
        /*001a*/ 	.short	0x0064
        /*001c*/ 	.short	0x0082
	.zero		2


//--------------------- .nv.info                  --------------------------
	.section	.nv.info,"",@"SHT_CUDA_INFO"
	.align	4


	//----- nvinfo : EIATTR_REGCOUNT
	.align		4
        /*0000*/ 	.byte	0x04, 0x2f
        /*0002*/ 	.short	(.L_1 - .L_0)
	.align		4
.L_0:
        /*0004*/ 	.word	index@(_Z25yuv420_to_rgb_p3c3_kernelPKhiS0_iS0_iPhiii)
        /*0008*/ 	.word	0x00000012


	//----- nvinfo : EIATTR_FRAME_SIZE
	.align		4
.L_1:
        /*000c*/ 	.byte	0x04, 0x11
        /*000e*/ 	.short	(.L_3 - .L_2)
	.align		4
.L_2:
        /*0010*/ 	.word	index@(_Z25yuv420_to_rgb_p3c3_kernelPKhiS0_iS0_iPhiii)
        /*0014*/ 	.word	0x00000000


	//----- nvinfo : EIATTR_REGCOUNT
	.align		4
.L_3:
        /*0018*/ 	.byte	0x04, 0x2f
        /*001a*/ 	.short	(.L_5 - .L_4)
	.align		4
.L_4:
        /*001c*/ 	.word	index@(_Z25yuv420_to_rgb_p3c4_kernelPKhiS0_iS0_iPhiiii)
        /*0020*/ 	.word	0x00000014


	//----- nvinfo : EIATTR_FRAME_SIZE
	.align		4
.L_5:
        /*0024*/ 	.byte	0x04, 0x11
        /*0026*/ 	.short	(.L_7 - .L_6)
	.align		4
.L_6:
        /*0028*/ 	.word	index@(_Z25yuv420_to_rgb_p3c4_kernelPKhiS0_iS0_iPhiiii)
        /*002c*/ 	.word	0x00000000


	//----- nvinfo : EIATTR_REGCOUNT
	.align		4
.L_7:
        /*0030*/ 	.byte	0x04, 0x2f
        /*0032*/ 	.short	(.L_9 - .L_8)
	.align		4
.L_8:
        /*0034*/ 	.word	index@(_Z25yuv420_to_rgb_p3p3_kernelPKhiS0_iS0_iPhS1_S1_iii)
        /*0038*/ 	.word	0x00000010


	//----- nvinfo : EIATTR_FRAME_SIZE
	.align		4
.L_9:
        /*003c*/ 	.byte	0x04, 0x11
        /*003e*/ 	.short	(.L_11 - .L_10)
	.align		4
.L_10:
        /*0040*/ 	.word	index@(_Z25yuv420_to_rgb_p3p3_kernelPKhiS0_iS0_iPhS1_S1_iii)
        /*0044*/ 	.word	0x00000000


	//----- nvinfo : EIATTR_MIN_STACK_SIZE
	.align		4
.L_11:
        /*0048*/ 	.byte	0x04, 0x12
        /*004a*/ 	.short	(.L_13 - .L_12)
	.align		4
.L_12:
        /*004c*/ 	.word	index@(_Z25yuv420_to_rgb_p3p3_kernelPKhiS0_iS0_iPhS1_S1_iii)
        /*0050*/ 	.word	0x00000000


	//----- nvinfo : EIATTR_MIN_STACK_SIZE
	.align		4
.L_13:
        /*0054*/ 	.byte	0x04, 0x12
        /*0056*/ 	.short	(.L_15 - .L_14)
	.align		4
.L_14:
        /*0058*/ 	.word	index@(_Z25yuv420_to_rgb_p3c4_kernelPKhiS0_iS0_iPhiiii)
        /*005c*/ 	.word	0x00000000


	//----- nvinfo : EIATTR_MIN_STACK_SIZE
	.align		4
.L_15:
        /*0060*/ 	.byte	0x04, 0x12
        /*0062*/ 	.short	(.L_17 - .L_16)
	.align		4
.L_16:
        /*0064*/ 	.word	index@(_Z25yuv420_to_rgb_p3c3_kernelPKhiS0_iS0_iPhiii)
        /*0068*/ 	.word	0x00000000
.L_17:


//--------------------- .nv.compat                --------------------------
	.section	.nv.compat,"",@"SHT_CUDA_COMPAT_INFO"
	.align	4
        /*0000*/ 	.byte	0x02, 0x09, 0x00, 0x00, 0x02, 0x02, 0x01, 0x00, 0x02, 0x05, 0x05, 0x00, 0x03, 0x07, 0x01, 0x01
        /*0010*/ 	.byte	0x02, 0x03, 0x00, 0x00, 0x02, 0x06, 0x01, 0x00, 0x04, 0x0b, 0x08, 0x00, 0x09, 0x00, 0x00, 0x00
        /*0020*/ 	.byte	0x00, 0x00, 0x00, 0x00


//--------------------- .nv.info._Z25yuv420_to_rgb_p3p3_kernelPKhiS0_iS0_iPhS1_S1_iii --------------------------
	.section	.nv.info._Z25yuv420_to_rgb_p3p3_kernelPKhiS0_iS0_iPhS1_S1_iii,"",@"SHT_CUDA_INFO"
	.sectionflags	@""
	.align	4


	//----- nvinfo : EIATTR_CUDA_API_VERSION
	.align		4
        /*0000*/ 	.byte	0x04, 0x37
        /*0002*/ 	.short	(.L_19 - .L_18)
.L_18:
        /*0004*/ 	.word	0x00000082


	//----- nvinfo : EIATTR_KPARAM_INFO
	.align		4
.L_19:
        /*0008*/ 	.byte	0x04, 0x17
        /*000a*/ 	.short	(.L_21 - .L_20)
.L_20:
        /*000c*/ 	.word	0x00000000
        /*0010*/ 	.short	0x000b
        /*0012*/ 	.short	0x0050
        /*0014*/ 	.byte	0x00, 0xf0, 0x11, 0x00


	//----- nvinfo : EIATTR_KPARAM_INFO
	.align		4
.L_21:
        /*0018*/ 	.byte	0x04, 0x17
        /*001a*/ 	.short	(.L_23 - .L_22)
.L_22:
        /*001c*/ 	.word	0x00000000
        /*0020*/ 	.short	0x000a
        /*0022*/ 	.short	0x004c
        /*0024*/ 	.byte	0x00, 0xf0, 0x11, 0x00


	//----- nvinfo : EIATTR_KPARAM_INFO
	.align		4
.L_23:
        /*0028*/ 	.byte	0x04, 0x17
        /*002a*/ 	.short	(.L_25 - .L_24)
.L_24:
        /*002c*/ 	.word	0x00000000
        /*0030*/ 	.short	0x0009
        /*0032*/ 	.short	0x0048
        /*0034*/ 	.byte	0x00, 0xf0, 0x11, 0x00


	//----- nvinfo : EIATTR_KPARAM_INFO
	.align		4
.L_25:
        /*0038*/ 	.byte	0x04, 0x17
        /*003a*/ 	.short	(.L_27 - .L_26)
.L_26:
        /*003c*/ 	.word	0x00000000
        /*0040*/ 	.short	0x0008
        /*0042*/ 	.short	0x0040
        /*0044*/ 	.byte	0x00, 0xf5, 0x21, 0x00


	//----- nvinfo : EIATTR_KPARAM_INFO
	.align		4
.L_27:
        /*0048*/ 	.byte	0x04, 0x17
        /*004a*/ 	.short	(.L_29 - .L_28)
.L_28:
        /*004c*/ 	.word	0x00000000
        /*0050*/ 	.short	0x0007
        /*0052*/ 	.short	0x0038
        /*0054*/ 	.byte	0x00, 0xf5, 0x21, 0x00


	//----- nvinfo : EIATTR_KPARAM_INFO
	.align		4
.L_29:
        /*0058*/ 	.byte	0x04, 0x17
        /*005a*/ 	.short	(.L_31 - .L_30)
.L_30:
        /*005c*/ 	.word	0x00000000
        /*0060*/ 	.short	0x0006
        /*0062*/ 	.short	0x0030
        /*0064*/ 	.byte	0x00, 0xf5, 0x21, 0x00


	//----- nvinfo : EIATTR_KPARAM_INFO
	.align		4
.L_31:
        /*0068*/ 	.byte	0x04, 0x17
        /*006a*/ 	.short	(.L_33 - .L_32)
.L_32:
        /*006c*/ 	.word	0x00000000
        /*0070*/ 	.short	0x0005
        /*0072*/ 	.short	0x0028
        /*0074*/ 	.byte	0x00, 0xf0, 0x11, 0x00


	//----- nvinfo : EIATTR_KPARAM_INFO
	.align		4
.L_33:
        /*0078*/ 	.byte	0x04, 0x17
        /*007a*/ 	.short	(.L_35 - .L_34)
.L_34:
        /*007c*/ 	.word	0x00000000
        /*0080*/ 	.short	0x0004
        /*0082*/ 	.short	0x0020
        /*0084*/ 	.byte	0x00, 0xf5, 0x21, 0x00


	//----- nvinfo : EIATTR_KPARAM_INFO
	.align		4
.L_35:
        /*0088*/ 	.byte	0x04, 0x17
        /*008a*/ 	.short	(.L_37 - .L_36)
.L_36:
        /*008c*/ 	.word	0x00000000
        /*0090*/ 	.short	0x0003
        /*0092*/ 	.short	0x0018
        /*0094*/ 	.byte	0x00, 0xf0, 0x11, 0x00


	//----- nvinfo : EIATTR_KPARAM_INFO
	.align		4
.L_37:
        /*0098*/ 	.byte	0x04, 0x17
        /*009a*/ 	.short	(.L_39 - .L_38)
.L_38:
        /*009c*/ 	.word	0x00000000
        /*00a0*/ 	.short	0x0002
        /*00a2*/ 	.short	0x0010
        /*00a4*/ 	.byte	0x00, 0xf5, 0x21, 0x00


	//----- nvinfo : EIATTR_KPARAM_INFO
	.align		4
.L_39:
        /*00a8*/ 	.byte	0x04, 0x17
        /*00aa*/ 	.short	(.L_41 - .L_40)
.L_40:
        /*00ac*/ 	.word	0x00000000
        /*00b0*/ 	.short	0x0001
        /*00b2*/ 	.short	0x0008
        /*00b4*/ 	.byte	0x00, 0xf0, 0x11, 0x00


	//----- nvinfo : EIATTR_KPARAM_INFO
	.align		4
.L_41:
        /*00b8*/ 	.byte	0x04, 0x17
        /*00ba*/ 	.short	(.L_43 - .L_42)
.L_42:
        /*00bc*/ 	.word	0x00000000
        /*00c0*/ 	.short	0x0000
        /*00c2*/ 	.short	0x0000
        /*00c4*/ 	.byte	0x00, 0xf5, 0x21, 0x00


	//----- nvinfo : EIATTR_SPARSE_MMA_MASK
	.align		4
.L_43:
        /*00c8*/ 	.byte	0x03, 0x50
        /*00ca*/ 	.short	0x0000


	//----- nvinfo : EIATTR_MAXREG_COUNT
	.align		4
        /*00cc*/ 	.byte	0x03, 0x1b
        /*00ce*/ 	.short	0x00ff


	//----- nvinfo : EIATTR_MERCURY_ISA_VERSION
	.align		4
        /*00d0*/ 	.byte	0x03, 0x5f
        /*00d2*/ 	.short	0x0101


	//----- nvinfo : EIATTR_VRC_CTA_INIT_COUNT
	.align		4
        /*00d4*/ 	.byte	0x02, 0x4a
	.zero		1
	.zero		1


	//----- nvinfo : EIATTR_EXIT_INSTR_OFFSETS
	.align		4
        /*00d8*/ 	.byte	0x04, 0x1c
        /*00da*/ 	.short	(.L_45 - .L_44)


	//   ....[0]....
.L_44:
        /*00dc*/ 	.word	0x000000d0


	//   ....[1]....
        /*00e0*/ 	.word	0x000003f0


	//----- nvinfo : EIATTR_CBANK_PARAM_SIZE
	.align		4
.L_45:
        /*00e4*/ 	.byte	0x03, 0x19
        /*00e6*/ 	.short	0x0054


	//----- nvinfo : EIATTR_PARAM_CBANK
	.align		4
        /*00e8*/ 	.byte	0x04, 0x0a
        /*00ea*/ 	.short	(.L_47 - .L_46)
	.align		4
.L_46:
        /*00ec*/ 	.word	index@(.nv.constant0._Z25yuv420_to_rgb_p3p3_kernelPKhiS0_iS0_iPhS1_S1_iii)
        /*00f0*/ 	.short	0x0380
        /*00f2*/ 	.short	0x0054


	//----- nvinfo : EIATTR_SW_WAR
	.align		4
.L_47:
        /*00f4*/ 	.byte	0x04, 0x36
        /*00f6*/ 	.short	(.L_49 - .L_48)
.L_48:
        /*00f8*/ 	.word	0x00000008
.L_49:


//--------------------- .nv.info._Z25yuv420_to_rgb_p3c4_kernelPKhiS0_iS0_iPhiiii --------------------------
	.section	.nv.info._Z25yuv420_to_rgb_p3c4_kernelPKhiS0_iS0_iPhiiii,"",@"SHT_CUDA_INFO"
	.sectionflags	@""
	.align	4


	//----- nvinfo : EIATTR_CUDA_API_VERSION
	.align		4
        /*0000*/ 	.byte	0x04, 0x37
        /*0002*/ 	.short	(.L_51 - .L_50)
.L_50:
        /*0004*/ 	.word	0x00000082


	//----- nvinfo : EIATTR_KPARAM_INFO
	.align		4
.L_51:
        /*0008*/ 	.byte	0x04, 0x17
        /*000a*/ 	.short	(.L_53 - .L_52)
.L_52:
        /*000c*/ 	.word	0x00000000
        /*0010*/ 	.short	0x000a
        /*0012*/ 	.short	0x0044
        /*0014*/ 	.byte	0x00, 0xf0, 0x11, 0x00


	//----- nvinfo : EIATTR_KPARAM_INFO
	.align		4
.L_53:
        /*0018*/ 	.byte	0x04, 0x17
        /*001a*/ 	.short	(.L_55 - .L_54)
.L_54:
        /*001c*/ 	.word	0x00000000
        /*0020*/ 	.short	0x0009
        /*0022*/ 	.short	0x0040
        /*0024*/ 	.byte	0x00, 0xf0, 0x11, 0x00


	//----- nvinfo : EIATTR_KPARAM_INFO
	.align		4
.L_55:
        /*0028*/ 	.byte	0x04, 0x17
        /*002a*/ 	.short	(.L_57 - .L_56)
.L_56:
        /*002c*/ 	.word	0x00000000
        /*0030*/ 	.short	0x0008
        /*0032*/ 	.short	0x003c
        /*0034*/ 	.byte	0x00, 0xf0, 0x11, 0x00


	//----- nvinfo : EIATTR_KPARAM_INFO
	.align		4
.L_57:
        /*0038*/ 	.byte	0x04, 0x17
        /*003a*/ 	.short	(.L_59 - .L_58)
.L_58:
        /*003c*/ 	.word	0x00000000
        /*0040*/ 	.short	0x0007
        /*0042*/ 	.short	0x0038
        /*0044*/ 	.byte	0x00, 0xf0, 0x11, 0x00


	//----- nvinfo : EIATTR_KPARAM_INFO
	.align		4
.L_59:
        /*0048*/ 	.byte	0x04, 0x17
        /*004a*/ 	.short	(.L_61 - .L_60)
.L_60:
        /*004c*/ 	.word	0x00000000
        /*0050*/ 	.short	0x0006
        /*0052*/ 	.short	0x0030
        /*0054*/ 	.byte	0x00, 0xf5, 0x21, 0x00


	//----- nvinfo : EIATTR_KPARAM_INFO
	.align		4
.L_61:
        /*0058*/ 	.byte	0x04, 0x17
        /*005a*/ 	.short	(.L_63 - .L_62)
.L_62:
        /*005c*/ 	.word	0x00000000
        /*0060*/ 	.short	0x0005
        /*0062*/ 	.short	0x0028
        /*0064*/ 	.byte	0x00, 0xf0, 0x11, 0x00


	//----- nvinfo : EIATTR_KPARAM_INFO
	.align		4
.L_63:
        /*0068*/ 	.byte	0x04, 0x17
        /*006a*/ 	.short	(.L_65 - .L_64)
.L_64:
        /*006c*/ 	.word	0x00000000
        /*0070*/ 	.short	0x0004
        /*0072*/ 	.short	0x0020
        /*0074*/ 	.byte	0x00, 0xf5, 0x21, 0x00


	//----- nvinfo : EIATTR_KPARAM_INFO
	.align		4
.L_65:
        /*0078*/ 	.byte	0x04, 0x17
        /*007a*/ 	.short	(.L_67 - .L_66)
.L_66:
        /*007c*/ 	.word	0x00000000
        /*0080*/ 	.short	0x0003
        /*0082*/ 	.short	0x0018
        /*0084*/ 	.byte	0x00, 0xf0, 0x11, 0x00


	//----- nvinfo : EIATTR_KPARAM_INFO
	.align		4
.L_67:
        /*0088*/ 	.byte	0x04, 0x17
        /*008a*/ 	.short	(.L_69 - .L_68)
.L_68:
        /*008c*/ 	.word	0x00000000
        /*0090*/ 	.short	0x0002
        /*0092*/ 	.short	0x0010
        /*0094*/ 	.byte	0x00, 0xf5, 0x21, 0x00


	//----- nvinfo : EIATTR_KPARAM_INFO
	.align		4
.L_69:
        /*0098*/ 	.byte	0x04, 0x17
        /*009a*/ 	.short	(.L_71 - .L_70)
.L_70:
        /*009c*/ 	.word	0x00000000
        /*00a0*/ 	.short	0x0001
        /*00a2*/ 	.short	0x0008
        /*00a4*/ 	.byte	0x00, 0xf0, 0x11, 0x00


	//----- nvinfo : EIATTR_KPARAM_INFO
	.align		4
.L_71:
        /*00a8*/ 	.byte	0x04, 0x17
        /*00aa*/ 	.short	(.L_73 - .L_72)
.L_72:
        /*00ac*/ 	.word	0x00000000
        /*00b0*/ 	.short	0x0000
        /*00b2*/ 	.short	0x0000
        /*00b4*/ 	.byte	0x00, 0xf5, 0x21, 0x00


	//----- nvinfo : EIATTR_SPARSE_MMA_MASK
	.align		4
.L_73:
        /*00b8*/ 	.byte	0x03, 0x50
        /*00ba*/ 	.short	0x0000


	//----- nvinfo : EIATTR_MAXREG_COUNT
	.align		4
        /*00bc*/ 	.byte	0x03, 0x1b
        /*00be*/ 	.short	0x00ff


	//----- nvinfo : EIATTR_MERCURY_ISA_VERSION
	.align		4
        /*00c0*/ 	.byte	0x03, 0x5f
        /*00c2*/ 	.short	0x0101


	//----- nvinfo : EIATTR_VRC_CTA_INIT_COUNT
	.align		4
        /*00c4*/ 	.byte	0x02, 0x4a
	.zero		1
	.zero		1


	//----- nvinfo : EIATTR_EXIT_INSTR_OFFSETS
	.align		4
        /*00c8*/ 	.byte	0x04, 0x1c
        /*00ca*/ 	.short	(.L_75 - .L_74)


	//   ....[0]....
.L_74:
        /*00cc*/ 	.word	0x000000d0


	//   ....[1]....
        /*00d0*/ 	.word	0x00000410


	//----- nvinfo : EIATTR_CBANK_PARAM_SIZE
	.align		4
.L_75:
        /*00d4*/ 	.byte	0x03, 0x19
        /*00d6*/ 	.short	0x0048


	//----- nvinfo : EIATTR_PARAM_CBANK
	.align		4
        /*00d8*/ 	.byte	0x04, 0x0a
        /*00da*/ 	.short	(.L_77 - .L_76)
	.align		4
.L_76:
        /*00dc*/ 	.word	index@(.nv.constant0._Z25yuv420_to_rgb_p3c4_kernelPKhiS0_iS0_iPhiiii)
        /*00e0*/ 	.short	0x0380
        /*00e2*/ 	.short	0x0048


	//----- nvinfo : EIATTR_SW_WAR
	.align		4
.L_77:
        /*00e4*/ 	.byte	0x04, 0x36
        /*00e6*/ 	.short	(.L_79 - .L_78)
.L_78:
        /*00e8*/ 	.word	0x00000008
.L_79:


//--------------------- .nv.info._Z25yuv420_to_rgb_p3c3_kernelPKhiS0_iS0_iPhiii --------------------------
	.section	.nv.info._Z25yuv420_to_rgb_p3c3_kernelPKhiS0_iS0_iPhiii,"",@"SHT_CUDA_INFO"
	.sectionflags	@""
	.align	4


	//----- nvinfo : EIATTR_CUDA_API_VERSION
	.align		4
        /*0000*/ 	.byte	0x04, 0x37
        /*0002*/ 	.short	(.L_81 - .L_80)
.L_80:
        /*0004*/ 	.word	0x00000082


	//----- nvinfo : EIATTR_KPARAM_INFO
	.align		4
.L_81:
        /*0008*/ 	.byte	0x04, 0x17
        /*000a*/ 	.short	(.L_83 - .L_82)
.L_82:
        /*000c*/ 	.word	0x00000000
        /*0010*/ 	.short	0x0009
        /*0012*/ 	.short	0x0040
        /*0014*/ 	.byte	0x00, 0xf0, 0x11, 0x00


	//----- nvinfo : EIATTR_KPARAM_INFO
	.align		4
.L_83:
        /*0018*/ 	.byte	0x04, 0x17
        /*001a*/ 	.short	(.L_85 - .L_84)
.L_84:
        /*001c*/ 	.word	0x00000000
        /*0020*/ 	.short	0x0008
        /*0022*/ 	.short	0x003c
        /*0024*/ 	.byte	0x00, 0xf0, 0x11, 0x00


	//----- nvinfo : EIATTR_KPARAM_INFO
	.align		4
.L_85:
        /*0028*/ 	.byte	0x04, 0x17
        /*002a*/ 	.short	(.L_87 - .L_86)
.L_86:
        /*002c*/ 	.word	0x00000000
        /*0030*/ 	.short	0x0007
        /*0032*/ 	.short	0x0038
        /*0034*/ 	.byte	0x00, 0xf0, 0x11, 0x00


	//----- nvinfo : EIATTR_KPARAM_INFO
	.align		4
.L_87:
        /*0038*/ 	.byte	0x04, 0x17
        /*003a*/ 	.short	(.L_89 - .L_88)
.L_88:
        /*003c*/ 	.word	0x00000000
        /*0040*/ 	.short	0x0006
        /*0042*/ 	.short	0x0030
        /*0044*/ 	.byte	0x00, 0xf5, 0x21, 0x00


	//----- nvinfo : EIATTR_KPARAM_INFO
	.align		4
.L_89:
        /*0048*/ 	.byte	0x04, 0x17
        /*004a*/ 	.short	(.L_91 - .L_90)
.L_90:
        /*004c*/ 	.word	0x00000000
        /*0050*/ 	.short	0x0005
        /*0052*/ 	.short	0x0028
        /*0054*/ 	.byte	0x00, 0xf0, 0x11, 0x00


	//----- nvinfo : EIATTR_KPARAM_INFO
	.align		4
.L_91:
        /*0058*/ 	.byte	0x04, 0x17
        /*005a*/ 	.short	(.L_93 - .L_92)
.L_92:
        /*005c*/ 	.word	0x00000000
        /*0060*/ 	.short	0x0004
        /*0062*/ 	.short	0x0020
        /*0064*/ 	.byte	0x00, 0xf5, 0x21, 0x00


	//----- nvinfo : EIATTR_KPARAM_INFO
	.align		4
.L_93:
        /*0068*/ 	.byte	0x04, 0x17
        /*006a*/ 	.short	(.L_95 - .L_94)
.L_94:
        /*006c*/ 	.word	0x00000000
        /*0070*/ 	.short	0x0003
        /*0072*/ 	.short	0x0018
        /*0074*/ 	.byte	0x00, 0xf0, 0x11, 0x00


	//----- nvinfo : EIATTR_KPARAM_INFO
	.align		4
.L_95:
        /*0078*/ 	.byte	0x04, 0x17
        /*007a*/ 	.short	(.L_97 - .L_96)
.L_96:
        /*007c*/ 	.word	0x00000000
        /*0080*/ 	.short	0x0002
        /*0082*/ 	.short	0x0010
        /*0084*/ 	.byte	0x00, 0xf5, 0x21, 0x00


	//----- nvinfo : EIATTR_KPARAM_INFO
	.align		4
.L_97:
        /*0088*/ 	.byte	0x04, 0x17
        /*008a*/ 	.short	(.L_99 - .L_98)
.L_98:
        /*008c*/ 	.word	0x00000000
        /*0090*/ 	.short	0x0001
        /*0092*/ 	.short	0x0008
        /*0094*/ 	.byte	0x00, 0xf0, 0x11, 0x00


	//----- nvinfo : EIATTR_KPARAM_INFO
	.align		4
.L_99:
        /*0098*/ 	.byte	0x04, 0x17
        /*009a*/ 	.short	(.L_101 - .L_100)
.L_100:
        /*009c*/ 	.word	0x00000000
        /*00a0*/ 	.short	0x0000
        /*00a2*/ 	.short	0x0000
        /*00a4*/ 	.byte	0x00, 0xf5, 0x21, 0x00


	//----- nvinfo : EIATTR_SPARSE_MMA_MASK
	.align		4
.L_101:
        /*00a8*/ 	.byte	0x03, 0x50
        /*00aa*/ 	.short	0x0000


	//----- nvinfo : EIATTR_MAXREG_COUNT
	.align		4
        /*00ac*/ 	.byte	0x03, 0x1b
        /*00ae*/ 	.short	0x00ff


	//----- nvinfo : EIATTR_MERCURY_ISA_VERSION
	.align		4
        /*00b0*/ 	.byte	0x03, 0x5f
        /*00b2*/ 	.short	0x0101


	//----- nvinfo : EIATTR_VRC_CTA_INIT_COUNT
	.align		4
        /*00b4*/ 	.byte	0x02, 0x4a
	.zero		1
	.zero		1


	//----- nvinfo : EIATTR_EXIT_INSTR_OFFSETS
	.align		4
        /*00b8*/ 	.byte	0x04, 0x1c
        /*00ba*/ 	.short	(.L_103 - .L_102)


	//   ....[0]....
.L_102:
        /*00bc*/ 	.word	0x000000d0


	//   ....[1]....
        /*00c0*/ 	.word	0x000003a0


	//----- nvinfo : EIATTR_CBANK_PARAM_SIZE
	.align		4
.L_103:
        /*00c4*/ 	.byte	0x03, 0x19
        /*00c6*/ 	.short	0x0044


	//----- nvinfo : EIATTR_PARAM_CBANK
	.align		4
        /*00c8*/ 	.byte	0x04, 0x0a
        /*00ca*/ 	.short	(.L_105 - .L_104)
	.align		4
.L_104:
        /*00cc*/ 	.word	index@(.nv.constant0._Z25yuv420_to_rgb_p3c3_kernelPKhiS0_iS0_iPhiii)
        /*00d0*/ 	.short	0x0380
        /*00d2*/ 	.short	0x0044


	//----- nvinfo : EIATTR_SW_WAR
	.align		4
.L_105:
        /*00d4*/ 	.byte	0x04, 0x36
        /*00d6*/ 	.short	(.L_107 - .L_106)
.L_106:
        /*00d8*/ 	.word	0x00000008
.L_107:


//--------------------- .nv.callgraph             --------------------------
	.section	.nv.callgraph,"",@"SHT_CUDA_CALLGRAPH"
	.align	4
	.sectionentsize	8
	.align		4
        /*0000*/ 	.word	0x00000000
	.align		4
        /*0004*/ 	.word	0xffffffff
	.align		4
        /*0008*/ 	.word	0x00000000
	.align		4
        /*000c*/ 	.word	0xfffffffe
	.align		4
        /*0010*/ 	.word	0x00000000
	.align		4
        /*0014*/ 	.word	0xfffffffd
	.align		4
        /*0018*/ 	.word	0x00000000
	.align		4
        /*001c*/ 	.word	0xfffffffc


//--------------------- .text._Z25yuv420_to_rgb_p3p3_kernelPKhiS0_iS0_iPhS1_S1_iii --------------------------
	.section	.text._Z25yuv420_to_rgb_p3p3_kernelPKhiS0_iS0_iPhS1_S1_iii,"ax",@progbits
	.align	128
        .global         _Z25yuv420_to_rgb_p3p3_kernelPKhiS0_iS0_iPhS1_S1_iii
        .type           _Z25yuv420_to_rgb_p3p3_kernelPKhiS0_iS0_iPhS1_S1_iii,@function
        .size           _Z25yuv420_to_rgb_p3p3_kernelPKhiS0_iS0_iPhS1_S1_iii,(.L_x_4 - _Z25yuv420_to_rgb_p3p3_kernelPKhiS0_iS0_iPhS1_S1_iii)
        .other          _Z25yuv420_to_rgb_p3p3_kernelPKhiS0_iS0_iPhS1_S1_iii,@"STO_CUDA_ENTRY STV_DEFAULT"
_Z25yuv420_to_rgb_p3p3_kernelPKhiS0_iS0_iPhS1_S1_iii:
.text._Z25yuv420_to_rgb_p3p3_kernelPKhiS0_iS0_iPhS1_S1_iii:
[----:B------:R-:W-:Y:S01]  /*0000*/  LDC R1, c[0x0][0x37c] ;  /* 0x0000df00ff017b82 */ /* 0x000fe20000000800 */
[----:B------:R-:W0:Y:S07]  /*0010*/  S2R R2, SR_TID.Y ;  /* 0x0000000000027919 */ /* 0x000e2e0000002200 */
[----:B------:R-:W1:Y:S01]  /*0020*/  LDC R0, c[0x0][0x360] ;  /* 0x0000d800ff007b82 */ /* 0x000e620000000800 */
[----:B------:R-:W2:Y:S01]  /*0030*/  LDCU UR6, c[0x0][0x3d0] ;  /* 0x00007a00ff0677ac */ /* 0x000ea20008000800 */
[----:B------:R-:W1:Y:S01]  /*0040*/  S2R R3, SR_TID.X ;  /* 0x0000000000037919 */ /* 0x000e620000002100 */
[----:B------:R-:W3:Y:S05]  /*0050*/  LDCU UR7, c[0x0][0x3cc] ;  /* 0x00007980ff0777ac */ /* 0x000eea0008000800 */
[----:B------:R-:W0:Y:S08]  /*0060*/  S2UR UR5, SR_CTAID.Y ;  /* 0x00000000000579c3 */ /* 0x000e300000002600 */
[----:B------:R-:W0:Y:S08]  /*0070*/  LDC R9, c[0x0][0x364] ;  /* 0x0000d900ff097b82 */ /* 0x000e300000000800 */
[----:B------:R-:W1:Y:S01]  /*0080*/  S2UR UR4, SR_CTAID.X ;  /* 0x00000000000479c3 */ /* 0x000e620000002500 */
[----:B0-----:R-:W-:-:S05]  /*0090*/  IMAD R9, R9, UR5, R2 ;  /* 0x0000000509097c24 */ /* 0x001fca000f8e0202 */
[----:B--2---:R-:W-:Y:S01]  /*00a0*/  ISETP.GE.AND P0, PT, R9, UR6, PT ;  /* 0x0000000609007c0c */ /* 0x004fe2000bf06270 */
[----:B-1----:R-:W-:-:S05]  /*00b0*/  IMAD R0, R0, UR4, R3 ;  /* 0x0000000400007c24 */ /* 0x002fca000f8e0203 */
[----:B---3--:R-:W-:-:S13]  /*00c0*/  ISETP.GE.OR P0, PT, R0, UR7, P0 ;  /* 0x0000000700007c0c */ /* 0x008fda0008706670 */
[----:B------:R-:W-:Y:S05]  /*00d0*/  @P0 EXIT ;  /* 0x000000000000094d */ /* 0x000fea0003800000 */
[----:B------:R-:W0:Y:S01]  /*00e0*/  LDCU UR12, c[0x0][0x3a8] ;  /* 0x00007500ff0c77ac */ /* 0x000e220008000800 */
[----:B------:R-:W-:Y:S02]  /*00f0*/  SHF.R.S32.HI R2, RZ, 0x1, R0 ;  /* 0x00000001ff027819 */ /* 0x000fe40000011400 */
[----:B------:R-:W-:Y:S01]  /*0100*/  SHF.R.U32.HI R3, RZ, 0x1, R9 ;  /* 0x00000001ff037819 */ /* 0x000fe20000011609 */
[----:B------:R-:W1:Y:S01]  /*0110*/  LDCU UR7, c[0x0][0x398] ;  /* 0x00007300ff0777ac */ /* 0x000e620008000800 */
[----:B------:R-:W2:Y:S01]  /*0120*/  LDCU.64 UR14, c[0x0][0x3a0] ;  /* 0x00007400ff0e77ac */ /* 0x000ea20008000a00 */
[----:B------:R-:W3:Y:S01]  /*0130*/  LDCU.64 UR10, c[0x0][0x390] ;  /* 0x00007200ff0a77ac */ /* 0x000ee20008000a00 */
[----:B------:R-:W4:Y:S01]  /*0140*/  LDCU UR6, c[0x0][0x388] ;  /* 0x00007100ff0677ac */ /* 0x000f220008000800 */
[C-C-:B0-----:R-:W-:Y:S01]  /*0150*/  IMAD R7, R3.reuse, UR12, R2.reuse ;  /* 0x0000000c03077c24 */ /* 0x141fe2000f8e0202 */
[----:B------:R-:W0:Y:S01]  /*0160*/  LDCU.64 UR8, c[0x0][0x380] ;  /* 0x00007000ff0877ac */ /* 0x000e220008000a00 */
[----:B-1----:R-:W-:Y:S01]  /*0170*/  IMAD R4, R3, UR7, R2 ;  /* 0x0000000703047c24 */ /* 0x002fe2000f8e0202 */
[----:B------:R-:W1:Y:S02]  /*0180*/  LDCU.64 UR4, c[0x0][0x358] ;  /* 0x00006b00ff0477ac */ /* 0x000e640008000a00 */
[----:B--2---:R-:W-:Y:S01]  /*0190*/  IADD3 R2, P1, PT, R7, UR14, RZ ;  /* 0x0000000e07027c10 */ /* 0x004fe2000ff3e0ff */
[----:B------:R-:W2:Y:S01]  /*01a0*/  LDCU.64 UR12, c[0x0][0x3c0] ;  /* 0x00007800ff0c77ac */ /* 0x000ea20008000a00 */
[----:B---3--:R-:W-:-:S02]  /*01b0*/  IADD3 R6, P0, PT, R4, UR10, RZ ;  /* 0x0000000a04067c10 */ /* 0x008fc4000ff1e0ff */
[----:B------:R-:W-:Y:S01]  /*01c0*/  LEA.HI.X.SX32 R3, R7, UR15, 0x1, P1 ;  /* 0x0000000f07037c11 */ /* 0x000fe200088f0eff */
[----:B----4-:R-:W-:Y:S01]  /*01d0*/  IMAD R5, R9, UR6, R0 ;  /* 0x0000000609057c24 */ /* 0x010fe2000f8e0200 */
[----:B------:R-:W-:Y:S01]  /*01e0*/  LEA.HI.X.SX32 R7, R4, UR11, 0x1, P0 ;  /* 0x0000000b04077c11 */ /* 0x000fe200080f0eff */
[----:B------:R-:W3:Y:S03]  /*01f0*/  LDCU UR6, c[0x0][0x3c8] ;  /* 0x00007900ff0677ac */ /* 0x000ee60008000800 */
[C---:B0-----:R-:W-:Y:S01]  /*0200*/  IADD3 R4, P0, PT, R5.reuse, UR8, RZ ;  /* 0x0000000805047c10 */ /* 0x041fe2000ff1e0ff */
[----:B-1----:R0:W4:Y:S03]  /*0210*/  LDG.E.U8.CONSTANT R3, desc[UR4][R2.64] ;  /* 0x0000000402037981 */ /* 0x002126000c1e9100 */
[----:B------:R-:W-:Y:S01]  /*0220*/  LEA.HI.X.SX32 R5, R5, UR9, 0x1, P0 ;  /* 0x0000000905057c11 */ /* 0x000fe200080f0eff */
[----:B------:R-:W0:Y:S01]  /*0230*/  LDCU.128 UR8, c[0x0][0x3b0] ;  /* 0x00007600ff0877ac */ /* 0x000e220008000c00 */
[----:B------:R-:W5:Y:S04]  /*0240*/  LDG.E.U8.CONSTANT R6, desc[UR4][R6.64] ;  /* 0x0000000406067981 */ /* 0x000f68000c1e9100 */
[----:B------:R1:W2:Y:S01]  /*0250*/  LDG.E.U8.CONSTANT R8, desc[UR4][R4.64] ;  /* 0x0000000404087981 */ /* 0x0002a2000c1e9100 */
[----:B------:R-:W-:-:S02]  /*0260*/  IMAD.MOV.U32 R11, RZ, RZ, 0xff ;  /* 0x000000ffff0b7424 */ /* 0x000fc400078e00ff */
[----:B---3--:R-:W-:Y:S02]  /*0270*/  IMAD R10, R9, UR6, R0 ;  /* 0x00000006090a7c24 */ /* 0x008fe4000f8e0200 */
[----:B------:R-:W-:Y:S02]  /*0280*/  IMAD.MOV.U32 R0, RZ, RZ, 0x91 ;  /* 0x00000091ff007424 */ /* 0x000fe400078e00ff */
[----:B------:R-:W-:Y:S01]  /*0290*/  IMAD.MOV.U32 R9, RZ, RZ, -0x16 ;  /* 0xffffffeaff097424 */ /* 0x000fe200078e00ff */
[----:B------:R-:W-:Y:S02]  /*02a0*/  SHF.R.S32.HI R12, RZ, 0x1f, R10 ;  /* 0x0000001fff0c7819 */ /* 0x000fe4000001140a */
[C---:B0-----:R-:W-:Y:S02]  /*02b0*/  IADD3 R2, P0, PT, R10.reuse, UR8, RZ ;  /* 0x000000080a027c10 */ /* 0x041fe4000ff1e0ff */
[----:B-1----:R-:W-:-:S04]  /*02c0*/  IADD3 R4, P1, PT, R10, UR10, RZ ;  /* 0x0000000a0a047c10 */ /* 0x002fc8000ff3e0ff */
[----:B------:R-:W-:Y:S01]  /*02d0*/  IADD3.X R5, PT, PT, R12, UR11, RZ, P1, !PT ;  /* 0x0000000b0c057c10 */ /* 0x000fe20008ffe4ff */
[C---:B----4-:R-:W-:Y:S02]  /*02e0*/  IMAD R7, R3.reuse, R0, -0x4880 ;  /* 0xffffb78003077424 */ /* 0x050fe400078e0200 */
[----:B------:R-:W-:Y:S02]  /*02f0*/  VIADD R3, R3, 0xffffff80 ;  /* 0xffffff8003037836 */ /* 0x000fe40000000000 */
[C---:B-----5:R-:W-:Y:S02]  /*0300*/  IMAD R0, R6.reuse, R9, 0xb00 ;  /* 0x00000b0006007424 */ /* 0x060fe400078e0209 */
[----:B------:R-:W-:Y:S02]  /*0310*/  IMAD R11, R6, R11, -0x7f80 ;  /* 0xffff8080060b7424 */ /* 0x000fe400078e020b */
[----:B------:R-:W-:Y:S01]  /*0320*/  IMAD R9, R3, -0x2d, R0 ;  /* 0xffffffd303097824 */ /* 0x000fe200078e0200 */
[----:B--2---:R-:W-:-:S02]  /*0330*/  LEA.HI.SX32 R7, R7, R8, 0x19 ;  /* 0x0000000807077211 */ /* 0x004fc400078fcaff */
[----:B------:R-:W-:Y:S02]  /*0340*/  IADD3.X R3, PT, PT, R12, UR9, RZ, P0, !PT ;  /* 0x000000090c037c10 */ /* 0x000fe400087fe4ff */
[-C--:B------:R-:W-:Y:S02]  /*0350*/  LEA.HI.SX32 R9, R9, R8.reuse, 0x19 ;  /* 0x0000000809097211 */ /* 0x080fe400078fcaff */
[----:B------:R-:W-:Y:S02]  /*0360*/  IADD3 R6, P0, PT, R10, UR12, RZ ;  /* 0x0000000c0a067c10 */ /* 0x000fe4000ff1e0ff */
[----:B------:R-:W-:Y:S02]  /*0370*/  LEA.HI.SX32 R11, R11, R8, 0x19 ;  /* 0x000000080b0b7211 */ /* 0x000fe400078fcaff */
[----:B------:R-:W-:Y:S02]  /*0380*/  VIMNMX.RELU R13, PT, PT, R7, 0xff, PT ;  /* 0x000000ff070d7848 */ /* 0x000fe40003fe1100 */
[----:B------:R-:W-:-:S02]  /*0390*/  VIMNMX.RELU R9, PT, PT, R9, 0xff, PT ;  /* 0x000000ff09097848 */ /* 0x000fc40003fe1100 */
[----:B------:R-:W-:Y:S01]  /*03a0*/  IADD3.X R7, PT, PT, R12, UR13, RZ, P0, !PT ;  /* 0x0000000d0c077c10 */ /* 0x000fe200087fe4ff */
[----:B------:R-:W-:Y:S01]  /*03b0*/  STG.E.U8 desc[UR4][R2.64], R13 ;  /* 0x0000000d02007986 */ /* 0x000fe2000c101104 */
[----:B------:R-:W-:-:S03]  /*03c0*/  VIMNMX.RELU R11, PT, PT, R11, 0xff, PT ;  /* 0x000000ff0b0b7848 */ /* 0x000fc60003fe1100 */
[----:B------:R-:W-:Y:S04]  /*03d0*/  STG.E.U8 desc[UR4][R4.64], R9 ;  /* 0x0000000904007986 */ /* 0x000fe8000c101104 */
[----:B------:R-:W-:Y:S01]  /*03e0*/  STG.E.U8 desc[UR4][R6.64], R11 ;  /* 0x0000000b06007986 */ /* 0x000fe2000c101104 */
[----:B------:R-:W-:Y:S05]  /*03f0*/  EXIT ;  /* 0x000000000000794d */ /* 0x000fea0003800000 */
.L_x_0:
[----:B------:R-:W-:-:S00]  /*0400*/  BRA `(.L_x_0) ;  /* 0xfffffffc00fc7947 */ /* 0x000fc0000383ffff */
[----:B------:R-:W-:-:S00]  /*0410*/  NOP ;  /* 0x0000000000007918 */ /* 0x000fc00000000000 */
        /* <DEDUP_REMOVED lines=14> */
.L_x_4:


//--------------------- .text._Z25yuv420_to_rgb_p3c4_kernelPKhiS0_iS0_iPhiiii --------------------------
	.section	.text._Z25yuv420_to_rgb_p3c4_kernelPKhiS0_iS0_iPhiiii,"ax",@progbits
	.align	128
        .global         _Z25yuv420_to_rgb_p3c4_kernelPKhiS0_iS0_iPhiiii
        .type           _Z25yuv420_to_rgb_p3c4_kernelPKhiS0_iS0_iPhiiii,@function
        .size           _Z25yuv420_to_rgb_p3c4_kernelPKhiS0_iS0_iPhiiii,(.L_x_5 - _Z25yuv420_to_rgb_p3c4_kernelPKhiS0_iS0_iPhiiii)
        .other          _Z25yuv420_to_rgb_p3c4_kernelPKhiS0_iS0_iPhiiii,@"STO_CUDA_ENTRY STV_DEFAULT"
_Z25yuv420_to_rgb_p3c4_kernelPKhiS0_iS0_iPhiiii:
.text._Z25yuv420_to_rgb_p3c4_kernelPKhiS0_iS0_iPhiiii:
        /* <DEDUP_REMOVED lines=26> */
[----:B------:R-:W-:Y:S01]  /*01a0*/  IMAD.MOV.U32 R15, RZ, RZ, -0x16 ;  /* 0xffffffeaff0f7424 */ /* 0x000fe200078e00ff */
[----:B------:R-:W2:Y:S01]  /*01b0*/  LDCU UR7, c[0x0][0x3c4] ;  /* 0x00007880ff0777ac */ /* 0x000ea20008000800 */
[----:B---3--:R-:W-:-:S02]  /*01c0*/  IADD3 R6, P1, PT, R2, UR14, RZ ;  /* 0x0000000e02067c10 */ /* 0x008fc4000ff3e0ff */
[----:B------:R-:W-:Y:S01]  /*01d0*/  LEA.HI.X.SX32 R5, R5, UR11, 0x1, P0 ;  /* 0x0000000b05057c11 */ /* 0x000fe200080f0eff */
[----:B----4-:R-:W-:Y:S01]  /*01e0*/  IMAD R3, R9, UR6, R0 ;  /* 0x0000000609037c24 */ /* 0x010fe2000f8e0200 */
[----:B------:R-:W-:Y:S01]  /*01f0*/  LEA.HI.X.SX32 R7, R2, UR15, 0x1, P1 ;  /* 0x0000000f02077c11 */ /* 0x000fe200088f0eff */
[----:B------:R-:W3:Y:S03]  /*0200*/  LDCU UR6, c[0x0][0x3b8] ;  /* 0x00007700ff0677ac */ /* 0x000ee60008000800 */
[C---:B0-----:R-:W-:Y:S01]  /*0210*/  IADD3 R2, P0, PT, R3.reuse, UR8, RZ ;  /* 0x0000000803027c10 */ /* 0x041fe2000ff1e0ff */
[----:B-1----:R-:W4:Y:S04]  /*0220*/  LDG.E.U8.CONSTANT R6, desc[UR4][R6.64] ;  /* 0x0000000406067981 */ /* 0x002f28000c1e9100 */
[----:B------:R-:W5:Y:S01]  /*0230*/  LDG.E.U8.CONSTANT R4, desc[UR4][R4.64] ;  /* 0x0000000404047981 */ /* 0x000f62000c1e9100 */
[----:B------:R-:W-:Y:S01]  /*0240*/  LEA.HI.X.SX32 R3, R3, UR9, 0x1, P0 ;  /* 0x0000000903037c11 */ /* 0x000fe200080f0eff */
[----:B------:R-:W0:Y:S04]  /*0250*/  LDCU.64 UR8, c[0x0][0x3b0] ;  /* 0x00007600ff0877ac */ /* 0x000e280008000a00 */
[----:B------:R0:W5:Y:S01]  /*0260*/  LDG.E.U8.CONSTANT R11, desc[UR4][R2.64] ;  /* 0x00000004020b7981 */ /* 0x000162000c1e9100 */
[----:B------:R-:W-:Y:S01]  /*0270*/  IMAD.SHL.U32 R8, R0, 0x4, RZ ;  /* 0x0000000400087824 */ /* 0x000fe200078e00ff */
[----:B--2---:R-:W-:Y:S01]  /*0280*/  UISETP.NE.AND UP0, UPT, UR7, URZ, UPT ;  /* 0x000000ff0700728c */ /* 0x004fe2000bf05270 */
[----:B------:R-:W-:-:S02]  /*0290*/  IMAD.MOV.U32 R17, RZ, RZ, 0xff ;  /* 0x000000ffff117424 */ /* 0x000fc400078e00ff */
[----:B------:R-:W-:Y:S02]  /*02a0*/  IMAD.MOV.U32 R13, RZ, RZ, 0x91 ;  /* 0x00000091ff0d7424 */ /* 0x000fe400078e00ff */
[----:B---3--:R-:W-:-:S05]  /*02b0*/  IMAD R8, R9, UR6, R8 ;  /* 0x0000000609087c24 */ /* 0x008fca000f8e0208 */
[----:B0-----:R-:W-:-:S04]  /*02c0*/  IADD3 R2, P0, PT, R8, UR8, RZ ;  /* 0x0000000808027c10 */ /* 0x001fc8000ff1e0ff */
[----:B------:R-:W-:Y:S01]  /*02d0*/  LEA.HI.X.SX32 R3, R8, UR9, 0x1, P0 ;  /* 0x0000000908037c11 */ /* 0x000fe200080f0eff */
[C---:B----4-:R-:W-:Y:S02]  /*02e0*/  VIADD R0, R6.reuse, 0xffffff80 ;  /* 0xffffff8006007836 */ /* 0x050fe40000000000 */
[----:B------:R-:W-:Y:S02]  /*02f0*/  IMAD R6, R6, R13, -0x4880 ;  /* 0xffffb78006067424 */ /* 0x000fe400078e020d */
[C---:B-----5:R-:W-:Y:S02]  /*0300*/  IMAD R5, R4.reuse, R15, 0xb00 ;  /* 0x00000b0004057424 */ /* 0x060fe400078e020f */
[----:B------:R-:W-:Y:S02]  /*0310*/  IMAD R4, R4, R17, -0x7f80 ;  /* 0xffff808004047424 */ /* 0x000fe400078e0211 */
[----:B------:R-:W-:Y:S01]  /*0320*/  IMAD R0, R0, -0x2d, R5 ;  /* 0xffffffd300007824 */ /* 0x000fe200078e0205 */
[----:B------:R-:W-:-:S02]  /*0330*/  LEA.HI.SX32 R6, R6, R11, 0x19 ;  /* 0x0000000b06067211 */ /* 0x000fc400078fcaff */
[-C--:B------:R-:W-:Y:S02]  /*0340*/  LEA.HI.SX32 R4, R4, R11.reuse, 0x19 ;  /* 0x0000000b04047211 */ /* 0x080fe400078fcaff */
[----:B------:R-:W-:Y:S02]  /*0350*/  LEA.HI.SX32 R0, R0, R11, 0x19 ;  /* 0x0000000b00007211 */ /* 0x000fe400078fcaff */
[----:B------:R-:W-:Y:S02]  /*0360*/  VIMNMX.RELU R9, PT, PT, R4, 0xff, PT ;  /* 0x000000ff04097848 */ /* 0x000fe40003fe1100 */
[----:B------:R-:W-:Y:S02]  /*0370*/  VIMNMX.RELU R5, PT, PT, R6, 0xff, PT ;  /* 0x000000ff06057848 */ /* 0x000fe40003fe1100 */
[----:B------:R-:W-:Y:S01]  /*0380*/  VIMNMX.RELU R7, PT, PT, R0, 0xff, PT ;  /* 0x000000ff00077848 */ /* 0x000fe20003fe1100 */
[----:B------:R0:W-:Y:S04]  /*0390*/  STG.E.U8 desc[UR4][R2.64+0x2], R9 ;  /* 0x0000020902007986 */ /* 0x0001e8000c101104 */
[----:B------:R0:W-:Y:S04]  /*03a0*/  STG.E.U8 desc[UR4][R2.64], R5 ;  /* 0x0000000502007986 */ /* 0x0001e8000c101104 */
[----:B------:R0:W-:Y:S01]  /*03b0*/  STG.E.U8 desc[UR4][R2.64+0x1], R7 ;  /* 0x0000010702007986 */ /* 0x0001e2000c101104 */
[----:B------:R-:W-:Y:S05]  /*03c0*/  BRA.U !UP0, `(.L_x_1) ;  /* 0x00000001080c7547 */ /* 0x000fea000b800000 */
[----:B------:R-:W-:-:S04]  /*03d0*/  UISETP.NE.AND UP0, UPT, UR7, 0x1, UPT ;  /* 0x000000010700788c */ /* 0x000fc8000bf05270 */
[----:B------:R-:W-:-:S06]  /*03e0*/  USEL UR6, URZ, 0xff, UP0 ;  /* 0x000000ffff067887 */ /* 0x000fcc0008000000 */
[----:B------:R-:W-:-:S07]  /*03f0*/  IMAD.U32 R11, RZ, RZ, UR6 ;  /* 0x00000006ff0b7e24 */ /* 0x000fce000f8e00ff */
.L_x_1:
[----:B------:R-:W-:Y:S01]  /*0400*/  STG.E.U8 desc[UR4][R2.64+0x3], R11 ;  /* 0x0000030b02007986 */ /* 0x000fe2000c101104 */
[----:B------:R-:W-:Y:S05]  /*0410*/  EXIT ;  /* 0x000000000000794d */ /* 0x000fea0003800000 */
.L_x_2:
        /* <DEDUP_REMOVED lines=14> */
.L_x_5:


//--------------------- .text._Z25yuv420_to_rgb_p3c3_kernelPKhiS0_iS0_iPhiii --------------------------
	.section	.text._Z25yuv420_to_rgb_p3c3_kernelPKhiS0_iS0_iPhiii,"ax",@progbits
	.align	128
        .global         _Z25yuv420_to_rgb_p3c3_kernelPKhiS0_iS0_iPhiii
        .type           _Z25yuv420_to_rgb_p3c3_kernelPKhiS0_iS0_iPhiii,@function
        .size           _Z25yuv420_to_rgb_p3c3_kernelPKhiS0_iS0_iPhiii,(.L_x_6 - _Z25yuv420_to_rgb_p3c3_kernelPKhiS0_iS0_iPhiii)
        .other          _Z25yuv420_to_rgb_p3c3_kernelPKhiS0_iS0_iPhiii,@"STO_CUDA_ENTRY STV_DEFAULT"
_Z25yuv420_to_rgb_p3c3_kernelPKhiS0_iS0_iPhiii:
.text._Z25yuv420_to_rgb_p3c3_kernelPKhiS0_iS0_iPhiii:
        /* <DEDUP_REMOVED lines=15> */
[----:B------:R-:W-:Y:S02]  /*00f0*/  SHF.R.U32.HI R3, RZ, 0x1, R9 ;  /* 0x00000001ff037819 */ /* 0x000fe40000011609 */
[----:B------:R-:W-:Y:S01]  /*0100*/  SHF.R.S32.HI R2, RZ, 0x1, R0 ;  /* 0x00000001ff027819 */ /* 0x000fe20000011400 */
        /* <DEDUP_REMOVED lines=8> */
[----:B--2---:R-:W-:-:S02]  /*0190*/  IADD3 R4, P0, PT, R5, UR10, RZ ;  /* 0x0000000a05047c10 */ /* 0x004fc4000ff1e0ff */
[C---:B---3--:R-:W-:Y:S02]  /*01a0*/  IADD3 R6, P1, PT, R2.reuse, UR14, RZ ;  /* 0x0000000e02067c10 */ /* 0x048fe4000ff3e0ff */
[----:B------:R-:W-:Y:S01]  /*01b0*/  LEA.HI.X.SX32 R5, R5, UR11, 0x1, P0 ;  /* 0x0000000b05057c11 */ /* 0x000fe200080f0eff */
[----:B----4-:R-:W-:Y:S01]  /*01c0*/  IMAD R3, R9, UR6, R0 ;  /* 0x0000000609037c24 */ /* 0x010fe2000f8e0200 */
[----:B------:R-:W-:Y:S01]  /*01d0*/  LEA.HI.X.SX32 R7, R2, UR15, 0x1, P1 ;  /* 0x0000000f02077c11 */ /* 0x000fe200088f0eff */
[----:B------:R-:W2:Y:S03]  /*01e0*/  LDCU UR6, c[0x0][0x3b8] ;  /* 0x00007700ff0677ac */ /* 0x000ea60008000800 */
[C---:B0-----:R-:W-:Y:S01]  /*01f0*/  IADD3 R2, P0, PT, R3.reuse, UR8, RZ ;  /* 0x0000000803027c10 */ /* 0x041fe2000ff1e0ff */
[----:B-1----:R-:W3:Y:S03]  /*0200*/  LDG.E.U8.CONSTANT R6, desc[UR4][R6.64] ;  /* 0x0000000406067981 */ /* 0x002ee6000c1e9100 */
[----:B------:R-:W-:Y:S01]  /*0210*/  LEA.HI.X.SX32 R3, R3, UR9, 0x1, P0 ;  /* 0x0000000903037c11 */ /* 0x000fe200080f0eff */
[----:B------:R-:W0:Y:S01]  /*0220*/  LDCU.64 UR8, c[0x0][0x3b0] ;  /* 0x00007600ff0877ac */ /* 0x000e220008000a00 */
[----:B------:R-:W4:Y:S04]  /*0230*/  LDG.E.U8.CONSTANT R4, desc[UR4][R4.64] ;  /* 0x0000000404047981 */ /* 0x000f28000c1e9100 */
[----:B------:R0:W5:Y:S01]  /*0240*/  LDG.E.U8.CONSTANT R3, desc[UR4][R2.64] ;  /* 0x0000000402037981 */ /* 0x000162000c1e9100 */
[----:B------:R-:W-:-:S02]  /*0250*/  IMAD.MOV.U32 R13, RZ, RZ, -0x16 ;  /* 0xffffffeaff0d7424 */ /* 0x000fc400078e00ff */
[----:B------:R-:W-:Y:S02]  /*0260*/  IMAD.MOV.U32 R15, RZ, RZ, 0xff ;  /* 0x000000ffff0f7424 */ /* 0x000fe400078e00ff */
[----:B--2---:R-:W-:Y:S02]  /*0270*/  IMAD R9, R9, UR6, RZ ;  /* 0x0000000609097c24 */ /* 0x004fe4000f8e02ff */
[----:B------:R-:W-:Y:S02]  /*0280*/  IMAD.MOV.U32 R11, RZ, RZ, 0x91 ;  /* 0x00000091ff0b7424 */ /* 0x000fe400078e00ff */
[----:B------:R-:W-:-:S05]  /*0290*/  IMAD R9, R0, 0x3, R9 ;  /* 0x0000000300097824 */ /* 0x000fca00078e0209 */
[----:B0-----:R-:W-:Y:S01]  /*02a0*/  IADD3 R2, P0, PT, R9, UR8, RZ ;  /* 0x0000000809027c10 */ /* 0x001fe2000ff1e0ff */
[C---:B---3--:R-:W-:Y:S02]  /*02b0*/  VIADD R8, R6.reuse, 0xffffff80 ;  /* 0xffffff8006087836 */ /* 0x048fe40000000000 */
[----:B------:R-:W-:Y:S02]  /*02c0*/  IMAD R6, R6, R11, -0x4880 ;  /* 0xffffb78006067424 */ /* 0x000fe400078e020b */
[C---:B----4-:R-:W-:Y:S02]  /*02d0*/  IMAD R7, R4.reuse, R13, 0xb00 ;  /* 0x00000b0004077424 */ /* 0x050fe400078e020d */
[----:B------:R-:W-:Y:S02]  /*02e0*/  IMAD R4, R4, R15, -0x7f80 ;  /* 0xffff808004047424 */ /* 0x000fe400078e020f */
[----:B------:R-:W-:Y:S01]  /*02f0*/  IMAD R8, R8, -0x2d, R7 ;  /* 0xffffffd308087824 */ /* 0x000fe200078e0207 */
[----:B-----5:R-:W-:-:S02]  /*0300*/  LEA.HI.SX32 R6, R6, R3, 0x19 ;  /* 0x0000000306067211 */ /* 0x020fc400078fcaff */
[-C--:B------:R-:W-:Y:S02]  /*0310*/  LEA.HI.SX32 R4, R4, R3.reuse, 0x19 ;  /* 0x0000000304047211 */ /* 0x080fe400078fcaff */
[----:B------:R-:W-:Y:S02]  /*0320*/  LEA.HI.SX32 R8, R8, R3, 0x19 ;  /* 0x0000000308087211 */ /* 0x000fe400078fcaff */
[----:B------:R-:W-:Y:S02]  /*0330*/  LEA.HI.X.SX32 R3, R9, UR9, 0x1, P0 ;  /* 0x0000000909037c11 */ /* 0x000fe400080f0eff */
[----:B------:R-:W-:Y:S02]  /*0340*/  VIMNMX.RELU R9, PT, PT, R4, 0xff, PT ;  /* 0x000000ff04097848 */ /* 0x000fe40003fe1100 */
[----:B------:R-:W-:Y:S02]  /*0350*/  VIMNMX.RELU R5, PT, PT, R6, 0xff, PT ;  /* 0x000000ff06057848 */ /* 0x000fe40003fe1100 */
[----:B------:R-:W-:Y:S01]  /*0360*/  VIMNMX.RELU R7, PT, PT, R8, 0xff, PT ;  /* 0x000000ff08077848 */ /* 0x000fe20003fe1100 */
[----:B------:R-:W-:Y:S04]  /*0370*/  STG.E.U8 desc[UR4][R2.64+0x2], R9 ;  /* 0x0000020902007986 */ /* 0x000fe8000c101104 */
[----:B------:R-:W-:Y:S04]  /*0380*/  STG.E.U8 desc[UR4][R2.64], R5 ;  /* 0x0000000502007986 */ /* 0x000fe8000c101104 */
[----:B------:R-:W-:Y:S01]  /*0390*/  STG.E.U8 desc[UR4][R2.64+0x1], R7 ;  /* 0x0000010702007986 */ /* 0x000fe2000c101104 */
[----:B------:R-:W-:Y:S05]  /*03a0*/  EXIT ;  /* 0x000000000000794d */ /* 0x000fea0003800000 */
.L_x_3:
        /* <DEDUP_REMOVED lines=13> */
.L_x_6:


//--------------------- .nv.shared.reserved.0     --------------------------
	.section	.nv.shared.reserved.0,"aw",@nobits
	.weak		__nv_reservedSMEM_offset_0_alias
	.size		__nv_reservedSMEM_offset_0_alias, 0, 64
	.other		__nv_reservedSMEM_offset_0_alias,@"STO_CUDA_RESERVED_SHARED STV_DEFAULT"
__nv_reservedSMEM_offset_0_alias:
	.zero		0
	.zero		64


//--------------------- .nv.constant0._Z25yuv420_to_rgb_p3p3_kernelPKhiS0_iS0_iPhS1_S1_iii --------------------------
	.section	.nv.constant0._Z25yuv420_to_rgb_p3p3_kernelPKhiS0_iS0_iPhS1_S1_iii,"a",@progbits
	.sectionflags	@""
	.align	4
.nv.constant0._Z25yuv420_to_rgb_p3p3_kernelPKhiS0_iS0_iPhS1_S1_iii:
	.zero		980


//--------------------- .nv.constant0._Z25yuv420_to_rgb_p3c4_kernelPKhiS0_iS0_iPhiiii --------------------------
	.section	.nv.constant0._Z25yuv420_to_rgb_p3c4_kernelPKhiS0_iS0_iPhiiii,"a",@progbits
	.sectionflags	@""
	.align	4
.nv.constant0._Z25yuv420_to_rgb_p3c4_kernelPKhiS0_iS0_iPhiiii:
	.zero		968


//--------------------- .nv.constant0._Z25yuv420_to_rgb_p3c3_kernelPKhiS0_iS0_iPhiii --------------------------
	.section	.nv.constant0._Z25yuv420_to_rgb_p3c3_kernelPKhiS0_iS0_iPhiii,"a",@progbits
	.sectionflags	@""
	.align	4
.nv.constant0._Z25yuv420_to_rgb_p3c3_kernelPKhiS0_iS0_iPhiii:
	.zero		964


//--------------------- SYMBOLS --------------------------

	.type		.nv.reservedSmem.offset0,@object
	.size		.nv.reservedSmem.offset0,0x4
